	.headerflags	@"EF_CUDA_TEXMODE_UNIFIED EF_CUDA_64BIT_ADDRESS EF_CUDA_ACCELERATORS EF_CUDA_SM90 EF_CUDA_VIRTUAL_SM(EF_CUDA_SM90)"
	.elftype	@"ET_EXEC"


//--------------------- .nv.info                  --------------------------
	.section	.nv.info,"",@"SHT_CUDA_INFO"
	.align	4


	//----- nvinfo : EIATTR_REGCOUNT
	.align		4
        /*0000*/ 	.byte	0x04, 0x2f
        /*0002*/ 	.short	(.L_1 - .L_0)
	.align		4
.L_0:
        /*0004*/ 	.word	index@(triton_poi_fused_convolution_hardtanh_26)
        /*0008*/ 	.word	0x0000000e


	//----- nvinfo : EIATTR_MIN_STACK_SIZE
	.align		4
.L_1:
        /*000c*/ 	.byte	0x04, 0x12
        /*000e*/ 	.short	(.L_3 - .L_2)
	.align		4
.L_2:
        /*0010*/ 	.word	index@(triton_poi_fused_convolution_hardtanh_26)
        /*0014*/ 	.word	0x00000000


	//----- nvinfo : EIATTR_FRAME_SIZE
	.align		4
.L_3:
        /*0018*/ 	.byte	0x04, 0x11
        /*001a*/ 	.short	(.L_5 - .L_4)
	.align		4
.L_4:
        /*001c*/ 	.word	index@(triton_poi_fused_convolution_hardtanh_26)
        /*0020*/ 	.word	0x00000000


	//----- nvinfo : EIATTR_MIN_STACK_SIZE
	.align		4
.L_5:
        /*0024*/ 	.byte	0x04, 0x12
        /*0026*/ 	.short	(.L_7 - .L_6)
	.align		4
.L_6:
        /*0028*/ 	.word	index@(triton_poi_fused_convolution_hardtanh_26)
        /*002c*/ 	.word	0x00000000
.L_7:


//--------------------- .nv.info.triton_poi_fused_convolution_hardtanh_26 --------------------------
	.section	.nv.info.triton_poi_fused_convolution_hardtanh_26,"",@"SHT_CUDA_INFO"
	.sectionflags	@""
	.align	4


	//----- nvinfo : EIATTR_CUDA_API_VERSION
	.align		4
        /*0000*/ 	.byte	0x04, 0x37
        /*0002*/ 	.short	(.L_9 - .L_8)
.L_8:
        /*0004*/ 	.word	0x0000007c


	//----- nvinfo : EIATTR_KPARAM_INFO
	.align		4
.L_9:
        /*0008*/ 	.byte	0x04, 0x17
        /*000a*/ 	.short	(.L_11 - .L_10)
.L_10:
        /*000c*/ 	.word	0x00000000
        /*0010*/ 	.short	0x0003
        /*0012*/ 	.short	0x0018
        /*0014*/ 	.byte	0x00, 0xf0, 0x11, 0x00


	//----- nvinfo : EIATTR_KPARAM_INFO
	.align		4
.L_11:
        /*0018*/ 	.byte	0x04, 0x17
        /*001a*/ 	.short	(.L_13 - .L_12)
.L_12:
        /*001c*/ 	.word	0x00000000
        /*0020*/ 	.short	0x0002
        /*0022*/ 	.short	0x0010
        /*0024*/ 	.byte	0x00, 0xf4, 0x21, 0x00


	//----- nvinfo : EIATTR_KPARAM_INFO
	.align		4
.L_13:
        /*0028*/ 	.byte	0x04, 0x17
        /*002a*/ 	.short	(.L_15 - .L_14)
.L_14:
        /*002c*/ 	.word	0x00000000
        /*0030*/ 	.short	0x0001
        /*0032*/ 	.short	0x0008
        /*0034*/ 	.byte	0x00, 0xf4, 0x21, 0x00


	//----- nvinfo : EIATTR_KPARAM_INFO
	.align		4
.L_15:
        /*0038*/ 	.byte	0x04, 0x17
        /*003a*/ 	.short	(.L_17 - .L_16)
.L_16:
        /*003c*/ 	.word	0x00000000
        /*0040*/ 	.short	0x0000
        /*0042*/ 	.short	0x0000
        /*0044*/ 	.byte	0x00, 0xf4, 0x21, 0x00


	//----- nvinfo : EIATTR_SPARSE_MMA_MASK
	.align		4
.L_17:
        /*0048*/ 	.byte	0x03, 0x50
        /*004a*/ 	.short	0x0000


	//----- nvinfo : EIATTR_MAXREG_COUNT
	.align		4
        /*004c*/ 	.byte	0x03, 0x1b
        /*004e*/ 	.short	0x00ff


	//----- nvinfo : EIATTR_EXIT_INSTR_OFFSETS
	.align		4
        /*0050*/ 	.byte	0x04, 0x1c
        /*0052*/ 	.short	(.L_19 - .L_18)


	//   ....[0]....
.L_18:
        /*0054*/ 	.word	0x000001c0


	//   ....[1]....
        /*0058*/ 	.word	0x000001e0


	//----- nvinfo : EIATTR_REQNTID
	.align		4
.L_19:
        /*005c*/ 	.byte	0x04, 0x10
        /*005e*/ 	.short	(.L_21 - .L_20)
.L_20:
        /*0060*/ 	.word	0x00000080
        /*0064*/ 	.word	0x00000001
        /*0068*/ 	.word	0x00000001


	//----- nvinfo : EIATTR_CBANK_PARAM_SIZE
	.align		4
.L_21:
        /*006c*/ 	.byte	0x03, 0x19
        /*006e*/ 	.short	0x001c


	//----- nvinfo : EIATTR_PARAM_CBANK
	.align		4
        /*0070*/ 	.byte	0x04, 0x0a
        /*0072*/ 	.short	(.L_23 - .L_22)
	.align		4
.L_22:
        /*0074*/ 	.word	index@(.nv.constant0.triton_poi_fused_convolution_hardtanh_26)
        /*0078*/ 	.short	0x0210
        /*007a*/ 	.short	0x001c


	//----- nvinfo : EIATTR_SW_WAR
	.align		4
.L_23:
        /*007c*/ 	.byte	0x04, 0x36
        /*007e*/ 	.short	(.L_25 - .L_24)
.L_24:
        /*0080*/ 	.word	0x00000008
.L_25:


//--------------------- .nv.callgraph             --------------------------
	.section	.nv.callgraph,"",@"SHT_CUDA_CALLGRAPH"
	.align	4
	.sectionentsize	8
	.align		4
        /*0000*/ 	.word	0x00000000
	.align		4
        /*0004*/ 	.word	0xffffffff
	.align		4
        /*0008*/ 	.word	0x00000000
	.align		4
        /*000c*/ 	.word	0xfffffffe
	.align		4
        /*0010*/ 	.word	0x00000000
	.align		4
        /*0014*/ 	.word	0xfffffffd
	.align		4
        /*0018*/ 	.word	0x00000000
	.align		4
        /*001c*/ 	.word	0xfffffffc


//--------------------- .text.triton_poi_fused_convolution_hardtanh_26 --------------------------
	.section	.text.triton_poi_fused_convolution_hardtanh_26,"ax",@progbits
	.align	128
        .global         triton_poi_fused_convolution_hardtanh_26
        .type           triton_poi_fused_convolution_hardtanh_26,@function
        .size           triton_poi_fused_convolution_hardtanh_26,(.L_x_1 - triton_poi_fused_convolution_hardtanh_26)
        .other          triton_poi_fused_convolution_hardtanh_26,@"STO_CUDA_ENTRY STV_DEFAULT"
triton_poi_fused_convolution_hardtanh_26:
.text.triton_poi_fused_convolution_hardtanh_26:
[----:B------:R-:W0:Y:S02]  /*0000*/  LDC R1, c[0x0][0x28] ;  /* 0x00000a00ff017b82 */ /* 0x000e240000000800 */
[----:B------:R-:W1:Y:S01]  /*0010*/  S2R R0, SR_TID.X ;  /* 0x0000000000007919 */ /* 0x000e620000002100 */
[----:B------:R-:W2:Y:S01]  /*0020*/  LDC.64 R4, c[0x0][0x218] ;  /* 0x00008600ff047b82 */ /* 0x000ea20000000a00 */
[----:B------:R-:W-:Y:S01]  /*0030*/  ULDC.64 UR4, c[0x0][0x208] ;  /* 0x0000820000047ab9 */ /* 0x000fe20000000a00 */
[----:B------:R-:W3:Y:S06]  /*0040*/  S2R R9, SR_CTAID.X ;  /* 0x0000000000097919 */ /* 0x000eec0000002500 */
[----:B------:R-:W4:Y:S01]  /*0050*/  LDC.64 R2, c[0x0][0x210] ;  /* 0x00008400ff027b82 */ /* 0x000f220000000a00 */
[----:B-1----:R-:W-:-:S02]  /*0060*/  LOP3.LUT R0, R0, 0x7f, RZ, 0xc0, !PT ;  /* 0x0000007f00007812 */ /* 0x002fc400078ec0ff */
[----:B---3--:R-:W-:-:S03]  /*0070*/  SHF.R.S32.HI R6, RZ, 0x18, R9 ;  /* 0x00000018ff067819 */ /* 0x008fc60000011409 */
[----:B------:R-:W-:Y:S01]  /*0080*/  IMAD R9, R9, 0x80, R0 ;  /* 0x0000008009097824 */ /* 0x000fe200078e0200 */
[----:B------:R-:W-:-:S03]  /*0090*/  SGXT R0, R6, 0x1 ;  /* 0x000000010600781a */ /* 0x000fc60000000200 */
[C---:B----4-:R-:W-:Y:S01]  /*00a0*/  IMAD.WIDE R2, R9.reuse, 0x4, R2 ;  /* 0x0000000409027825 */ /* 0x050fe200078e0202 */
[----:B------:R-:W-:Y:S02]  /*00b0*/  ISETP.GE.AND P0, PT, R9, 0x200, PT ;  /* 0x000002000900780c */ /* 0x000fe40003f06270 */
[----:B------:R-:W-:-:S04]  /*00c0*/  LEA.HI R0, R0, R9, RZ, 0x7 ;  /* 0x0000000900007211 */ /* 0x000fc800078f38ff */
[----:B------:R-:W-:-:S05]  /*00d0*/  LOP3.LUT R0, R0, 0xffffff80, RZ, 0xc0, !PT ;  /* 0xffffff8000007812 */ /* 0x000fca00078ec0ff */
[----:B------:R-:W-:Y:S02]  /*00e0*/  IMAD.IADD R7, R9, 0x1, -R0 ;  /* 0x0000000109077824 */ /* 0x000fe400078e0a00 */
[----:B------:R-:W-:Y:S02]  /*00f0*/  IMAD.MOV.U32 R0, RZ, RZ, RZ ;  /* 0x000000ffff007224 */ /* 0x000fe400078e00ff */
[----:B--2---:R-:W-:-:S04]  /*0100*/  IMAD.WIDE R4, R7, 0x4, R4 ;  /* 0x0000000407047825 */ /* 0x004fc800078e0204 */
[----:B------:R-:W-:Y:S01]  /*0110*/  IMAD.MOV.U32 R7, RZ, RZ, RZ ;  /* 0x000000ffff077224 */ /* 0x000fe200078e00ff */
[----:B------:R-:W2:Y:S05]  /*0120*/  @!P0 LDG.E R0, desc[UR4][R2.64] ;  /* 0x0000000402008981 */ /* 0x000eaa000c1e1900 */
[----:B------:R-:W2:Y:S02]  /*0130*/  @!P0 LDG.E.EL R7, desc[UR4][R4.64] ;  /* 0x0000000404078981 */ /* 0x000ea4000c2e1900 */
[----:B--2---:R-:W-:Y:S02]  /*0140*/  FADD R0, R7, R0 ;  /* 0x0000000007007221 */ /* 0x004fe40000000000 */
[----:B------:R-:W1:Y:S03]  /*0150*/  LDC.64 R6, c[0x0][0x220] ;  /* 0x00008800ff067b82 */ /* 0x000e660000000a00 */
[----:B------:R-:W-:-:S04]  /*0160*/  FSETP.GTU.AND P1, PT, R0, RZ, PT ;  /* 0x000000ff0000720b */ /* 0x000fc80003f2c000 */
[----:B------:R-:W-:-:S04]  /*0170*/  FSEL R11, R0, RZ, P1 ;  /* 0x000000ff000b7208 */ /* 0x000fc80000800000 */
[C---:B------:R-:W-:Y:S02]  /*0180*/  FSETP.GEU.AND P2, PT, R11.reuse, 6, PT ;  /* 0x40c000000b00780b */ /* 0x040fe40003f4e000 */
[----:B------:R-:W-:Y:S01]  /*0190*/  FSETP.NAN.AND P1, PT, R11, R11, PT ;  /* 0x0000000b0b00720b */ /* 0x000fe20003f28000 */
[----:B-1----:R-:W-:-:S10]  /*01a0*/  IMAD.WIDE R6, R9, 0x4, R6 ;  /* 0x0000000409067825 */ /* 0x002fd400078e0206 */
[----:B------:R-:W-:Y:S01]  /*01b0*/  @P2 SEL R11, R11, 0x40c00000, P1 ;  /* 0x40c000000b0b2807 */ /* 0x000fe20000800000 */
[----:B------:R-:W-:Y:S06]  /*01c0*/  @P0 EXIT ;  /* 0x000000000000094d */ /* 0x000fec0003800000 */
[----:B------:R-:W-:Y:S01]  /*01d0*/  STG.E desc[UR4][R6.64], R11 ;  /* 0x0000000b06007986 */ /* 0x000fe2000c101904 */
[----:B------:R-:W-:Y:S05]  /*01e0*/  EXIT ;  /* 0x000000000000794d */ /* 0x000fea0003800000 */
.L_x_0:
[----:B------:R-:W-:-:S00]  /*01f0*/  BRA `(.L_x_0) ;  /* 0xfffffffc00fc7947 */ /* 0x000fc0000383ffff */
[----:B------:R-:W-:-:S00]  /*0200*/  NOP ;  /* 0x0000000000007918 */ /* 0x000fc00000000000 */
[----:B------:R-:W-:-:S00]  /*0210*/  NOP ;  /* 0x0000000000007918 */ /* 0x000fc00000000000 */
[----:B------:R-:W-:-:S00]  /*0220*/  NOP ;  /* 0x0000000000007918 */ /* 0x000fc00000000000 */
[----:B------:R-:W-:-:S00]  /*0230*/  NOP ;  /* 0x0000000000007918 */ /* 0x000fc00000000000 */
[----:B------:R-:W-:-:S00]  /*0240*/  NOP ;  /* 0x0000000000007918 */ /* 0x000fc00000000000 */
[----:B------:R-:W-:-:S00]  /*0250*/  NOP ;  /* 0x0000000000007918 */ /* 0x000fc00000000000 */
[----:B------:R-:W-:-:S00]  /*0260*/  NOP ;  /* 0x0000000000007918 */ /* 0x000fc00000000000 */
[----:B------:R-:W-:-:S00]  /*0270*/  NOP ;  /* 0x0000000000007918 */ /* 0x000fc00000000000 */
.L_x_1:


//--------------------- .nv.constant0.triton_poi_fused_convolution_hardtanh_26 --------------------------
	.section	.nv.constant0.triton_poi_fused_convolution_hardtanh_26,"a",@progbits
	.sectionflags	@""
	.align	4
.nv.constant0.triton_poi_fused_convolution_hardtanh_26:
	.zero		556
